//
// Generated by NVIDIA NVVM Compiler
//
// Compiler Build ID: CL-36424714
// Cuda compilation tools, release 13.0, V13.0.88
// Based on NVVM 20.0.0
//

.version 9.0
.target sm_100
.address_size 64

	// .globl	_Z9SumGPUAuxPdS_mm

.visible .entry _Z9SumGPUAuxPdS_mm(
	.param .u64 .ptr .align 1 _Z9SumGPUAuxPdS_mm_param_0,
	.param .u64 .ptr .align 1 _Z9SumGPUAuxPdS_mm_param_1,
	.param .u64 _Z9SumGPUAuxPdS_mm_param_2,
	.param .u64 _Z9SumGPUAuxPdS_mm_param_3
)
{
	.reg .pred 	%p<10>;
	.reg .b32 	%r<5>;
	.reg .b64 	%rd<52>;
	.reg .b64 	%fd<83>;

	ld.param.u64 	%rd29, [_Z9SumGPUAuxPdS_mm_param_0];
	ld.param.u64 	%rd28, [_Z9SumGPUAuxPdS_mm_param_1];
	ld.param.u64 	%rd30, [_Z9SumGPUAuxPdS_mm_param_2];
	ld.param.u64 	%rd31, [_Z9SumGPUAuxPdS_mm_param_3];
	cvta.to.global.u64 	%rd1, %rd29;
	mov.u32 	%r1, %ctaid.x;
	mov.u32 	%r2, %ntid.x;
	mov.u32 	%r3, %tid.x;
	mad.lo.s32 	%r4, %r1, %r2, %r3;
	cvt.u64.u32 	%rd2, %r4;
	mul.lo.s64 	%rd47, %rd31, %rd2;
	add.s64 	%rd32, %rd47, %rd31;
	min.u64 	%rd4, %rd32, %rd30;
	setp.ge.u64 	%p1, %rd47, %rd4;
	mov.f64 	%fd82, 0d0000000000000000;
	@%p1 bra 	$L__BB0_13;
	sub.s64 	%rd5, %rd4, %rd47;
	and.b64  	%rd6, %rd5, 15;
	sub.s64 	%rd33, %rd47, %rd4;
	setp.gt.u64 	%p2, %rd33, -16;
	mov.f64 	%fd82, 0d0000000000000000;
	@%p2 bra 	$L__BB0_4;
	and.b64  	%rd45, %rd5, -16;
	shl.b64 	%rd34, %rd47, 3;
	add.s64 	%rd35, %rd34, %rd1;
	add.s64 	%rd44, %rd35, 64;
	mov.f64 	%fd82, 0d0000000000000000;
$L__BB0_3:
	.pragma "nounroll";
	ld.global.f64 	%fd18, [%rd44+-64];
	add.f64 	%fd19, %fd82, %fd18;
	ld.global.f64 	%fd20, [%rd44+-56];
	add.f64 	%fd21, %fd19, %fd20;
	ld.global.f64 	%fd22, [%rd44+-48];
	add.f64 	%fd23, %fd21, %fd22;
	ld.global.f64 	%fd24, [%rd44+-40];
	add.f64 	%fd25, %fd23, %fd24;
	ld.global.f64 	%fd26, [%rd44+-32];
	add.f64 	%fd27, %fd25, %fd26;
	ld.global.f64 	%fd28, [%rd44+-24];
	add.f64 	%fd29, %fd27, %fd28;
	ld.global.f64 	%fd30, [%rd44+-16];
	add.f64 	%fd31, %fd29, %fd30;
	ld.global.f64 	%fd32, [%rd44+-8];
	add.f64 	%fd33, %fd31, %fd32;
	ld.global.f64 	%fd34, [%rd44];
	add.f64 	%fd35, %fd33, %fd34;
	ld.global.f64 	%fd36, [%rd44+8];
	add.f64 	%fd37, %fd35, %fd36;
	ld.global.f64 	%fd38, [%rd44+16];
	add.f64 	%fd39, %fd37, %fd38;
	ld.global.f64 	%fd40, [%rd44+24];
	add.f64 	%fd41, %fd39, %fd40;
	ld.global.f64 	%fd42, [%rd44+32];
	add.f64 	%fd43, %fd41, %fd42;
	ld.global.f64 	%fd44, [%rd44+40];
	add.f64 	%fd45, %fd43, %fd44;
	ld.global.f64 	%fd46, [%rd44+48];
	add.f64 	%fd47, %fd45, %fd46;
	ld.global.f64 	%fd48, [%rd44+56];
	add.f64 	%fd82, %fd47, %fd48;
	add.s64 	%rd47, %rd47, 16;
	add.s64 	%rd45, %rd45, -16;
	add.s64 	%rd44, %rd44, 128;
	setp.ne.s64 	%p3, %rd45, 0;
	@%p3 bra 	$L__BB0_3;
$L__BB0_4:
	setp.eq.s64 	%p4, %rd6, 0;
	@%p4 bra 	$L__BB0_13;
	and.b64  	%rd16, %rd5, 7;
	setp.lt.u64 	%p5, %rd6, 8;
	@%p5 bra 	$L__BB0_7;
	shl.b64 	%rd36, %rd47, 3;
	add.s64 	%rd37, %rd1, %rd36;
	ld.global.f64 	%fd50, [%rd37];
	add.f64 	%fd51, %fd82, %fd50;
	ld.global.f64 	%fd52, [%rd37+8];
	add.f64 	%fd53, %fd51, %fd52;
	ld.global.f64 	%fd54, [%rd37+16];
	add.f64 	%fd55, %fd53, %fd54;
	ld.global.f64 	%fd56, [%rd37+24];
	add.f64 	%fd57, %fd55, %fd56;
	ld.global.f64 	%fd58, [%rd37+32];
	add.f64 	%fd59, %fd57, %fd58;
	ld.global.f64 	%fd60, [%rd37+40];
	add.f64 	%fd61, %fd59, %fd60;
	ld.global.f64 	%fd62, [%rd37+48];
	add.f64 	%fd63, %fd61, %fd62;
	ld.global.f64 	%fd64, [%rd37+56];
	add.f64 	%fd82, %fd63, %fd64;
	add.s64 	%rd47, %rd47, 8;
$L__BB0_7:
	setp.eq.s64 	%p6, %rd16, 0;
	@%p6 bra 	$L__BB0_13;
	and.b64  	%rd19, %rd5, 3;
	setp.lt.u64 	%p7, %rd16, 4;
	@%p7 bra 	$L__BB0_10;
	shl.b64 	%rd38, %rd47, 3;
	add.s64 	%rd39, %rd1, %rd38;
	ld.global.f64 	%fd66, [%rd39];
	add.f64 	%fd67, %fd82, %fd66;
	ld.global.f64 	%fd68, [%rd39+8];
	add.f64 	%fd69, %fd67, %fd68;
	ld.global.f64 	%fd70, [%rd39+16];
	add.f64 	%fd71, %fd69, %fd70;
	ld.global.f64 	%fd72, [%rd39+24];
	add.f64 	%fd82, %fd71, %fd72;
	add.s64 	%rd47, %rd47, 4;
$L__BB0_10:
	setp.eq.s64 	%p8, %rd19, 0;
	@%p8 bra 	$L__BB0_13;
	shl.b64 	%rd40, %rd47, 3;
	add.s64 	%rd51, %rd1, %rd40;
	neg.s64 	%rd50, %rd19;
$L__BB0_12:
	.pragma "nounroll";
	ld.global.f64 	%fd73, [%rd51];
	add.f64 	%fd82, %fd82, %fd73;
	add.s64 	%rd51, %rd51, 8;
	add.s64 	%rd50, %rd50, 1;
	setp.ne.s64 	%p9, %rd50, 0;
	@%p9 bra 	$L__BB0_12;
$L__BB0_13:
	cvta.to.global.u64 	%rd41, %rd28;
	shl.b64 	%rd42, %rd2, 3;
	add.s64 	%rd43, %rd41, %rd42;
	st.global.f64 	[%rd43], %fd82;
	ret;

}


// ===== COMPILED SASS (sm_100) =====

	.target	sm_100

	.elftype	@"ET_EXEC"


//--------------------- .note.nv.tkinfo           --------------------------
	.section	.note.nv.tkinfo,"",@"SHT_NOTE"
	.sectionflags	@"SHF_NOTE_NV_TKINFO"
	.tkinfo
        /*0018*/ 	.word	0x00000002
        /*0030*/ 	.string	""
        /*0030*/ 	.string	"ptxas"
        /*0030*/ 	.string	"Cuda compilation tools, release 13.0, V13.0.88"
        /*0030*/ 	.string	"Build cuda_13.0.r13.0/compiler.36424714_0"
        /*0030*/ 	.string	"-arch sm_100 -m 64 "



//--------------------- .note.nv.cuinfo           --------------------------
	.section	.note.nv.cuinfo,"",@"SHT_NOTE"
	.sectionflags	@"SHF_NOTE_NV_CUINFO"
        /*0018*/ 	.short	0x0002
        /*001a*/ 	.short	0x0064
        /*001c*/ 	.short	0x0082
	.zero		2


//--------------------- .nv.info                  --------------------------
	.section	.nv.info,"",@"SHT_CUDA_INFO"
	.align	4


	//----- nvinfo : EIATTR_REGCOUNT
	.align		4
        /*0000*/ 	.byte	0x04, 0x2f
        /*0002*/ 	.short	(.L_1 - .L_0)
	.align		4
.L_0:
        /*0004*/ 	.word	index@(_Z9SumGPUAuxPdS_mm)
        /*0008*/ 	.word	0x0000001e


	//----- nvinfo : EIATTR_FRAME_SIZE
	.align		4
.L_1:
        /*000c*/ 	.byte	0x04, 0x11
        /*000e*/ 	.short	(.L_3 - .L_2)
	.align		4
.L_2:
        /*0010*/ 	.word	index@(_Z9SumGPUAuxPdS_mm)
        /*0014*/ 	.word	0x00000000


	//----- nvinfo : EIATTR_MIN_STACK_SIZE
	.align		4
.L_3:
        /*0018*/ 	.byte	0x04, 0x12
        /*001a*/ 	.short	(.L_5 - .L_4)
	.align		4
.L_4:
        /*001c*/ 	.word	index@(_Z9SumGPUAuxPdS_mm)
        /*0020*/ 	.word	0x00000000
.L_5:


//--------------------- .nv.compat                --------------------------
	.section	.nv.compat,"",@"SHT_CUDA_COMPAT_INFO"
	.align	4
        /*0000*/ 	.byte	0x02, 0x09, 0x00, 0x00, 0x02, 0x02, 0x01, 0x00, 0x02, 0x05, 0x05, 0x00, 0x03, 0x07, 0x01, 0x01
        /*0010*/ 	.byte	0x02, 0x03, 0x00, 0x00, 0x02, 0x06, 0x01, 0x00, 0x04, 0x0b, 0x08, 0x00, 0x01, 0x00, 0x00, 0x00
        /*0020*/ 	.byte	0x00, 0x00, 0x00, 0x00


//--------------------- .nv.info._Z9SumGPUAuxPdS_mm --------------------------
	.section	.nv.info._Z9SumGPUAuxPdS_mm,"",@"SHT_CUDA_INFO"
	.sectionflags	@""
	.align	4


	//----- nvinfo : EIATTR_CUDA_API_VERSION
	.align		4
        /*0000*/ 	.byte	0x04, 0x37
        /*0002*/ 	.short	(.L_7 - .L_6)
.L_6:
        /*0004*/ 	.word	0x00000082


	//----- nvinfo : EIATTR_KPARAM_INFO
	.align		4
.L_7:
        /*0008*/ 	.byte	0x04, 0x17
        /*000a*/ 	.short	(.L_9 - .L_8)
.L_8:
        /*000c*/ 	.word	0x00000000
        /*0010*/ 	.short	0x0003
        /*0012*/ 	.short	0x0018
        /*0014*/ 	.byte	0x00, 0xf0, 0x21, 0x00


	//----- nvinfo : EIATTR_KPARAM_INFO
	.align		4
.L_9:
        /*0018*/ 	.byte	0x04, 0x17
        /*001a*/ 	.short	(.L_11 - .L_10)
.L_10:
        /*001c*/ 	.word	0x00000000
        /*0020*/ 	.short	0x0002
        /*0022*/ 	.short	0x0010
        /*0024*/ 	.byte	0x00, 0xf0, 0x21, 0x00


	//----- nvinfo : EIATTR_KPARAM_INFO
	.align		4
.L_11:
        /*0028*/ 	.byte	0x04, 0x17
        /*002a*/ 	.short	(.L_13 - .L_12)
.L_12:
        /*002c*/ 	.word	0x00000000
        /*0030*/ 	.short	0x0001
        /*0032*/ 	.short	0x0008
        /*0034*/ 	.byte	0x00, 0xf5, 0x21, 0x00


	//----- nvinfo : EIATTR_KPARAM_INFO
	.align		4
.L_13:
        /*0038*/ 	.byte	0x04, 0x17
        /*003a*/ 	.short	(.L_15 - .L_14)
.L_14:
        /*003c*/ 	.word	0x00000000
        /*0040*/ 	.short	0x0000
        /*0042*/ 	.short	0x0000
        /*0044*/ 	.byte	0x00, 0xf5, 0x21, 0x00


	//----- nvinfo : EIATTR_SPARSE_MMA_MASK
	.align		4
.L_15:
        /*0048*/ 	.byte	0x03, 0x50
        /*004a*/ 	.short	0x0000


	//----- nvinfo : EIATTR_MAXREG_COUNT
	.align		4
        /*004c*/ 	.byte	0x03, 0x1b
        /*004e*/ 	.short	0x00ff


	//----- nvinfo : EIATTR_MERCURY_ISA_VERSION
	.align		4
        /*0050*/ 	.byte	0x03, 0x5f
        /*0052*/ 	.short	0x0101


	//----- nvinfo : EIATTR_VRC_CTA_INIT_COUNT
	.align		4
        /*0054*/ 	.byte	0x02, 0x4a
	.zero		1
	.zero		1


	//----- nvinfo : EIATTR_EXIT_INSTR_OFFSETS
	.align		4
        /*0058*/ 	.byte	0x04, 0x1c
        /*005a*/ 	.short	(.L_17 - .L_16)


	//   ....[0]....
.L_16:
        /*005c*/ 	.word	0x000009a0


	//----- nvinfo : EIATTR_CRS_STACK_SIZE
	.align		4
.L_17:
        /*0060*/ 	.byte	0x04, 0x1e
        /*0062*/ 	.short	(.L_19 - .L_18)
.L_18:
        /*0064*/ 	.word	0x00000000


	//----- nvinfo : EIATTR_CBANK_PARAM_SIZE
	.align		4
.L_19:
        /*0068*/ 	.byte	0x03, 0x19
        /*006a*/ 	.short	0x0020


	//----- nvinfo : EIATTR_PARAM_CBANK
	.align		4
        /*006c*/ 	.byte	0x04, 0x0a
        /*006e*/ 	.short	(.L_21 - .L_20)
	.align		4
.L_20:
        /*0070*/ 	.word	index@(.nv.constant0._Z9SumGPUAuxPdS_mm)
        /*0074*/ 	.short	0x0380
        /*0076*/ 	.short	0x0020


	//----- nvinfo : EIATTR_SW_WAR
	.align		4
.L_21:
        /*0078*/ 	.byte	0x04, 0x36
        /*007a*/ 	.short	(.L_23 - .L_22)
.L_22:
        /*007c*/ 	.word	0x00000008
.L_23:


//--------------------- .nv.callgraph             --------------------------
	.section	.nv.callgraph,"",@"SHT_CUDA_CALLGRAPH"
	.align	4
	.sectionentsize	8
	.align		4
        /*0000*/ 	.word	0x00000000
	.align		4
        /*0004*/ 	.word	0xffffffff
	.align		4
        /*0008*/ 	.word	0x00000000
	.align		4
        /*000c*/ 	.word	0xfffffffe
	.align		4
        /*0010*/ 	.word	0x00000000
	.align		4
        /*0014*/ 	.word	0xfffffffd
	.align		4
        /*0018*/ 	.word	0x00000000
	.align		4
        /*001c*/ 	.word	0xfffffffc


//--------------------- .text._Z9SumGPUAuxPdS_mm  --------------------------
	.section	.text._Z9SumGPUAuxPdS_mm,"ax",@progbits
	.align	128
        .global         _Z9SumGPUAuxPdS_mm
        .type           _Z9SumGPUAuxPdS_mm,@function
        .size           _Z9SumGPUAuxPdS_mm,(.L_x_9 - _Z9SumGPUAuxPdS_mm)
        .other          _Z9SumGPUAuxPdS_mm,@"STO_CUDA_ENTRY STV_DEFAULT"
_Z9SumGPUAuxPdS_mm:
.text._Z9SumGPUAuxPdS_mm:
[----:B------:R-:W-:Y:S01]  /*0000*/  LDC R1, c[0x0][0x37c] ;  /* 0x0000df00ff017b82 */ /* 0x000fe20000000800 */
[----:B------:R-:W0:Y:S07]  /*0010*/  S2R R3, SR_TID.X ;  /* 0x0000000000037919 */ /* 0x000e2e0000002100 */
[----:B------:R-:W0:Y:S01]  /*0020*/  S2UR UR4, SR_CTAID.X ;  /* 0x00000000000479c3 */ /* 0x000e220000002500 */
[----:B------:R-:W1:Y:S01]  /*0030*/  LDCU.128 UR8, c[0x0][0x390] ;  /* 0x00007200ff0877ac */ /* 0x000e620008000c00 */
[----:B------:R-:W-:Y:S01]  /*0040*/  BSSY.RECONVERGENT B0, `(.L_x_0) ;  /* 0x0000091000007945 */ /* 0x000fe20003800200 */
[----:B------:R-:W-:-:S05]  /*0050*/  CS2R R22, SRZ ;  /* 0x0000000000167805 */ /* 0x000fca000001ff00 */
[----:B------:R-:W0:Y:S02]  /*0060*/  LDC R0, c[0x0][0x360] ;  /* 0x0000d800ff007b82 */ /* 0x000e240000000800 */
[----:B0-----:R-:W-:Y:S01]  /*0070*/  IMAD R0, R0, UR4, R3 ;  /* 0x0000000400007c24 */ /* 0x001fe2000f8e0203 */
[----:B------:R-:W0:Y:S03]  /*0080*/  LDCU.64 UR4, c[0x0][0x358] ;  /* 0x00006b00ff0477ac */ /* 0x000e260008000a00 */
[----:B-1----:R-:W-:-:S04]  /*0090*/  IMAD.WIDE.U32 R2, R0, UR10, RZ ;  /* 0x0000000a00027c25 */ /* 0x002fc8000f8e00ff */
[----:B------:R-:W-:Y:S01]  /*00a0*/  IMAD R6, R0, UR11, R3 ;  /* 0x0000000b00067c24 */ /* 0x000fe2000f8e0203 */
[----:B------:R-:W-:-:S04]  /*00b0*/  IADD3 R4, P0, PT, R2, UR10, RZ ;  /* 0x0000000a02047c10 */ /* 0x000fc8000ff1e0ff */
[----:B------:R-:W-:Y:S02]  /*00c0*/  IADD3.X R7, PT, PT, R6, UR11, RZ, P0, !PT ;  /* 0x0000000b06077c10 */ /* 0x000fe400087fe4ff */
[----:B------:R-:W-:-:S04]  /*00d0*/  ISETP.LT.U32.AND P0, PT, R4, UR8, PT ;  /* 0x0000000804007c0c */ /* 0x000fc8000bf01070 */
[----:B------:R-:W-:-:S04]  /*00e0*/  ISETP.LT.U32.AND.EX P0, PT, R7, UR9, PT, P0 ;  /* 0x0000000907007c0c */ /* 0x000fc8000bf01100 */
[----:B------:R-:W-:Y:S02]  /*00f0*/  SEL R4, R4, UR8, P0 ;  /* 0x0000000804047c07 */ /* 0x000fe40008000000 */
[----:B------:R-:W-:Y:S02]  /*0100*/  SEL R7, R7, UR9, P0 ;  /* 0x0000000907077c07 */ /* 0x000fe40008000000 */
[----:B------:R-:W-:-:S04]  /*0110*/  ISETP.GE.U32.AND P0, PT, R2, R4, PT ;  /* 0x000000040200720c */ /* 0x000fc80003f06070 */
[----:B------:R-:W-:-:S13]  /*0120*/  ISETP.GE.U32.AND.EX P0, PT, R6, R7, PT, P0 ;  /* 0x000000070600720c */ /* 0x000fda0003f06100 */
[----:B0-----:R-:W-:Y:S05]  /*0130*/  @P0 BRA `(.L_x_1) ;  /* 0x0000000800040947 */ /* 0x001fea0003800000 */
[----:B------:R-:W-:Y:S01]  /*0140*/  IMAD.MOV.U32 R25, RZ, RZ, R2 ;  /* 0x000000ffff197224 */ /* 0x000fe200078e0002 */
[----:B------:R-:W-:Y:S01]  /*0150*/  BSSY.RECONVERGENT B1, `(.L_x_2) ;  /* 0x000003d000017945 */ /* 0x000fe20003800200 */
[----:B------:R-:W-:-:S03]  /*0160*/  CS2R R22, SRZ ;  /* 0x0000000000167805 */ /* 0x000fc6000001ff00 */
[CC--:B------:R-:W-:Y:S02]  /*0170*/  IADD3 R3, P2, PT, -R25.reuse, R4.reuse, RZ ;  /* 0x0000000419037210 */ /* 0x0c0fe40007f5e1ff */
[----:B------:R-:W-:Y:S01]  /*0180*/  IADD3 R2, P0, PT, R25, -R4, RZ ;  /* 0x8000000419027210 */ /* 0x000fe20007f1e0ff */
[----:B------:R-:W-:Y:S01]  /*0190*/  IMAD.MOV.U32 R4, RZ, RZ, R6 ;  /* 0x000000ffff047224 */ /* 0x000fe200078e0006 */
[----:B------:R-:W-:Y:S02]  /*01a0*/  LOP3.LUT R5, R3, 0xf, RZ, 0xc0, !PT ;  /* 0x0000000f03057812 */ /* 0x000fe400078ec0ff */
[----:B------:R-:W-:Y:S01]  /*01b0*/  ISETP.GT.U32.AND P1, PT, R2, -0x10, PT ;  /* 0xfffffff00200780c */ /* 0x000fe20003f24070 */
[----:B------:R-:W-:Y:S01]  /*01c0*/  IMAD.X R2, R4, 0x1, ~R7, P0 ;  /* 0x0000000104027824 */ /* 0x000fe200000e0e07 */
[----:B------:R-:W-:-:S04]  /*01d0*/  ISETP.NE.U32.AND P0, PT, R5, RZ, PT ;  /* 0x000000ff0500720c */ /* 0x000fc80003f05070 */
[----:B------:R-:W-:Y:S01]  /*01e0*/  ISETP.GT.U32.AND.EX P1, PT, R2, -0x1, PT, P1 ;  /* 0xffffffff0200780c */ /* 0x000fe20003f24110 */
[----:B------:R-:W-:Y:S01]  /*01f0*/  IMAD.X R2, R7, 0x1, ~R4, P2 ;  /* 0x0000000107027824 */ /* 0x000fe200010e0e04 */
[----:B------:R-:W-:-:S11]  /*0200*/  ISETP.NE.AND.EX P0, PT, RZ, RZ, PT, P0 ;  /* 0x000000ffff00720c */ /* 0x000fd60003f05300 */
[----:B------:R-:W-:Y:S05]  /*0210*/  @P1 BRA `(.L_x_3) ;  /* 0x0000000000c01947 */ /* 0x000fea0003800000 */
[----:B------:R-:W0:Y:S01]  /*0220*/  LDCU.64 UR6, c[0x0][0x380] ;  /* 0x00007000ff0677ac */ /* 0x000e220008000a00 */
[----:B------:R-:W-:Y:S02]  /*0230*/  LOP3.LUT R24, R3, 0xfffffff0, RZ, 0xc0, !PT ;  /* 0xfffffff003187812 */ /* 0x000fe400078ec0ff */
[----:B------:R-:W-:Y:S02]  /*0240*/  CS2R R22, SRZ ;  /* 0x0000000000167805 */ /* 0x000fe4000001ff00 */
[----:B0-----:R-:W-:-:S04]  /*0250*/  LEA R6, P1, R25, UR6, 0x3 ;  /* 0x0000000619067c11 */ /* 0x001fc8000f8218ff */
[----:B------:R-:W-:Y:S02]  /*0260*/  IADD3 R6, P2, PT, R6, 0x40, RZ ;  /* 0x0000004006067810 */ /* 0x000fe40007f5e0ff */
[----:B------:R-:W-:-:S05]  /*0270*/  LEA.HI.X R7, R25, UR7, R4, 0x3, P1 ;  /* 0x0000000719077c11 */ /* 0x000fca00088f1c04 */
[----:B------:R-:W-:-:S07]  /*0280*/  IMAD.X R7, RZ, RZ, R7, P2 ;  /* 0x000000ffff077224 */ /* 0x000fce00010e0607 */
.L_x_4:
[----:B------:R-:W2:Y:S04]  /*0290*/  LDG.E.64 R20, desc[UR4][R6.64+-0x40] ;  /* 0xffffc00406147981 */ /* 0x000ea8000c1e1b00 */
[----:B------:R-:W3:Y:S04]  /*02a0*/  LDG.E.64 R8, desc[UR4][R6.64+-0x38] ;  /* 0xffffc80406087981 */ /* 0x000ee8000c1e1b00 */
[----:B------:R-:W4:Y:S04]  /*02b0*/  LDG.E.64 R18, desc[UR4][R6.64+-0x30] ;  /* 0xffffd00406127981 */ /* 0x000f28000c1e1b00 */
[----:B------:R-:W5:Y:S04]  /*02c0*/  LDG.E.64 R16, desc[UR4][R6.64+-0x28] ;  /* 0xffffd80406107981 */ /* 0x000f68000c1e1b00 */
[----:B------:R-:W5:Y:S04]  /*02d0*/  LDG.E.64 R14, desc[UR4][R6.64+-0x20] ;  /* 0xffffe004060e7981 */ /* 0x000f68000c1e1b00 */
[----:B------:R-:W5:Y:S04]  /*02e0*/  LDG.E.64 R12, desc[UR4][R6.64+-0x18] ;  /* 0xffffe804060c7981 */ /* 0x000f68000c1e1b00 */
[----:B------:R-:W5:Y:S01]  /*02f0*/  LDG.E.64 R10, desc[UR4][R6.64+-0x10] ;  /* 0xfffff004060a7981 */ /* 0x000f62000c1e1b00 */
[----:B--2---:R-:W-:-:S03]  /*0300*/  DADD R20, R20, R22 ;  /* 0x0000000014147229 */ /* 0x004fc60000000016 */
[----:B------:R-:W2:Y:S05]  /*0310*/  LDG.E.64 R22, desc[UR4][R6.64+-0x8] ;  /* 0xfffff80406167981 */ /* 0x000eaa000c1e1b00 */
[----:B---3--:R-:W-:Y:S02]  /*0320*/  DADD R8, R20, R8 ;  /* 0x0000000014087229 */ /* 0x008fe40000000008 */
[----:B------:R-:W3:Y:S06]  /*0330*/  LDG.E.64 R20, desc[UR4][R6.64] ;  /* 0x0000000406147981 */ /* 0x000eec000c1e1b00 */
[----:B----4-:R-:W-:-:S02]  /*0340*/  DADD R18, R8, R18 ;  /* 0x0000000008127229 */ /* 0x010fc40000000012 */
[----:B------:R-:W4:Y:S06]  /*0350*/  LDG.E.64 R8, desc[UR4][R6.64+0x8] ;  /* 0x0000080406087981 */ /* 0x000f2c000c1e1b00 */
[----:B-----5:R-:W-:Y:S02]  /*0360*/  DADD R16, R18, R16 ;  /* 0x0000000012107229 */ /* 0x020fe40000000010 */
[----:B------:R-:W5:Y:S06]  /*0370*/  LDG.E.64 R18, desc[UR4][R6.64+0x10] ;  /* 0x0000100406127981 */ /* 0x000f6c000c1e1b00 */
[----:B------:R-:W-:-:S02]  /*0380*/  DADD R14, R16, R14 ;  /* 0x00000000100e7229 */ /* 0x000fc4000000000e */
[----:B------:R-:W5:Y:S06]  /*0390*/  LDG.E.64 R16, desc[UR4][R6.64+0x18] ;  /* 0x0000180406107981 */ /* 0x000f6c000c1e1b00 */
[----:B------:R-:W-:Y:S02]  /*03a0*/  DADD R12, R14, R12 ;  /* 0x000000000e0c7229 */ /* 0x000fe4000000000c */
[----:B------:R-:W5:Y:S06]  /*03b0*/  LDG.E.64 R14, desc[UR4][R6.64+0x20] ;  /* 0x00002004060e7981 */ /* 0x000f6c000c1e1b00 */
[----:B------:R-:W-:-:S02]  /*03c0*/  DADD R10, R12, R10 ;  /* 0x000000000c0a7229 */ /* 0x000fc4000000000a */
[----:B------:R-:W5:Y:S06]  /*03d0*/  LDG.E.64 R12, desc[UR4][R6.64+0x28] ;  /* 0x00002804060c7981 */ /* 0x000f6c000c1e1b00 */
[----:B--2---:R-:W-:Y:S02]  /*03e0*/  DADD R22, R10, R22 ;  /* 0x000000000a167229 */ /* 0x004fe40000000016 */
[----:B------:R-:W2:Y:S06]  /*03f0*/  LDG.E.64 R10, desc[UR4][R6.64+0x30] ;  /* 0x00003004060a7981 */ /* 0x000eac000c1e1b00 */
[----:B---3--:R-:W-:-:S02]  /*0400*/  DADD R20, R22, R20 ;  /* 0x0000000016147229 */ /* 0x008fc40000000014 */
[----:B------:R0:W3:Y:S01]  /*0410*/  LDG.E.64 R22, desc[UR4][R6.64+0x38] ;  /* 0x0000380406167981 */ /* 0x0000e2000c1e1b00 */
[----:B------:R-:W-:Y:S02]  /*0420*/  IADD3 R24, P1, PT, R24, -0x10, RZ ;  /* 0xfffffff018187810 */ /* 0x000fe40007f3e0ff */
[----:B------:R-:W-:Y:S02]  /*0430*/  IADD3 R25, P2, PT, R25, 0x10, RZ ;  /* 0x0000001019197810 */ /* 0x000fe40007f5e0ff */
[----:B------:R-:W-:Y:S01]  /*0440*/  IADD3.X R2, PT, PT, R2, -0x1, RZ, P1, !PT ;  /* 0xffffffff02027810 */ /* 0x000fe20000ffe4ff */
[----:B----4-:R-:W-:Y:S01]  /*0450*/  DADD R8, R20, R8 ;  /* 0x0000000014087229 */ /* 0x010fe20000000008 */
[----:B------:R-:W-:Y:S01]  /*0460*/  ISETP.NE.U32.AND P1, PT, R24, RZ, PT ;  /* 0x000000ff1800720c */ /* 0x000fe20003f25070 */
[----:B------:R-:W-:Y:S01]  /*0470*/  IMAD.X R4, RZ, RZ, R4, P2 ;  /* 0x000000ffff047224 */ /* 0x000fe200010e0604 */
[----:B0-----:R-:W-:Y:S02]  /*0480*/  IADD3 R6, P3, PT, R6, 0x80, RZ ;  /* 0x0000008006067810 */ /* 0x001fe40007f7e0ff */
[----:B------:R-:W-:-:S03]  /*0490*/  ISETP.NE.AND.EX P1, PT, R2, RZ, PT, P1 ;  /* 0x000000ff0200720c */ /* 0x000fc60003f25310 */
[----:B-----5:R-:W-:Y:S01]  /*04a0*/  DADD R8, R8, R18 ;  /* 0x0000000008087229 */ /* 0x020fe20000000012 */
[----:B------:R-:W-:-:S07]  /*04b0*/  IMAD.X R7, RZ, RZ, R7, P3 ;  /* 0x000000ffff077224 */ /* 0x000fce00018e0607 */
[----:B------:R-:W-:-:S08]  /*04c0*/  DADD R8, R8, R16 ;  /* 0x0000000008087229 */ /* 0x000fd00000000010 */
[----:B------:R-:W-:-:S08]  /*04d0*/  DADD R8, R8, R14 ;  /* 0x0000000008087229 */ /* 0x000fd0000000000e */
[----:B------:R-:W-:-:S08]  /*04e0*/  DADD R8, R8, R12 ;  /* 0x0000000008087229 */ /* 0x000fd0000000000c */
[----:B--2---:R-:W-:-:S08]  /*04f0*/  DADD R8, R8, R10 ;  /* 0x0000000008087229 */ /* 0x004fd0000000000a */
[----:B---3--:R-:W-:Y:S01]  /*0500*/  DADD R22, R8, R22 ;  /* 0x0000000008167229 */ /* 0x008fe20000000016 */
[----:B------:R-:W-:Y:S10]  /*0510*/  @P1 BRA `(.L_x_4) ;  /* 0xfffffffc005c1947 */ /* 0x000ff4000383ffff */
.L_x_3:
[----:B------:R-:W-:Y:S05]  /*0520*/  BSYNC.RECONVERGENT B1 ;  /* 0x0000000000017941 */ /* 0x000fea0003800200 */
.L_x_2:
[----:B------:R-:W-:Y:S05]  /*0530*/  @!P0 BRA `(.L_x_1) ;  /* 0x0000000400048947 */ /* 0x000fea0003800000 */
[----:B------:R-:W-:Y:S01]  /*0540*/  ISETP.GE.U32.AND P0, PT, R5, 0x8, PT ;  /* 0x000000080500780c */ /* 0x000fe20003f06070 */
[----:B------:R-:W-:Y:S01]  /*0550*/  BSSY.RECONVERGENT B1, `(.L_x_5) ;  /* 0x000001b000017945 */ /* 0x000fe20003800200 */
[----:B------:R-:W-:Y:S02]  /*0560*/  LOP3.LUT R2, R3, 0x7, RZ, 0xc0, !PT ;  /* 0x0000000703027812 */ /* 0x000fe400078ec0ff */
[----:B------:R-:W-:Y:S02]  /*0570*/  ISETP.GE.U32.AND.EX P0, PT, RZ, RZ, PT, P0 ;  /* 0x000000ffff00720c */ /* 0x000fe40003f06100 */
[----:B------:R-:W-:-:S04]  /*0580*/  ISETP.NE.U32.AND P1, PT, R2, RZ, PT ;  /* 0x000000ff0200720c */ /* 0x000fc80003f25070 */
[----:B------:R-:W-:-:S07]  /*0590*/  ISETP.NE.AND.EX P1, PT, RZ, RZ, PT, P1 ;  /* 0x000000ffff00720c */ /* 0x000fce0003f25310 */
[----:B------:R-:W-:Y:S06]  /*05a0*/  @!P0 BRA `(.L_x_6) ;  /* 0x0000000000548947 */ /* 0x000fec0003800000 */
[----:B------:R-:W0:Y:S02]  /*05b0*/  LDCU.64 UR6, c[0x0][0x380] ;  /* 0x00007000ff0677ac */ /* 0x000e240008000a00 */
[----:B0-----:R-:W-:-:S04]  /*05c0*/  LEA R26, P0, R25, UR6, 0x3 ;  /* 0x00000006191a7c11 */ /* 0x001fc8000f8018ff */
[----:B------:R-:W-:-:S05]  /*05d0*/  LEA.HI.X R27, R25, UR7, R4, 0x3, P0 ;  /* 0x00000007191b7c11 */ /* 0x000fca00080f1c04 */
[----:B------:R-:W2:Y:S04]  /*05e0*/  LDG.E.64 R18, desc[UR4][R26.64] ;  /* 0x000000041a127981 */ /* 0x000ea8000c1e1b00 */
[----:B------:R-:W3:Y:S04]  /*05f0*/  LDG.E.64 R16, desc[UR4][R26.64+0x8] ;  /* 0x000008041a107981 */ /* 0x000ee8000c1e1b00 */
[----:B------:R-:W4:Y:S04]  /*0600*/  LDG.E.64 R14, desc[UR4][R26.64+0x10] ;  /* 0x000010041a0e7981 */ /* 0x000f28000c1e1b00 */
[----:B------:R-:W5:Y:S04]  /*0610*/  LDG.E.64 R12, desc[UR4][R26.64+0x18] ;  /* 0x000018041a0c7981 */ /* 0x000f68000c1e1b00 */
[----:B------:R-:W5:Y:S04]  /*0620*/  LDG.E.64 R10, desc[UR4][R26.64+0x20] ;  /* 0x000020041a0a7981 */ /* 0x000f68000c1e1b00 */
[----:B------:R-:W5:Y:S04]  /*0630*/  LDG.E.64 R8, desc[UR4][R26.64+0x28] ;  /* 0x000028041a087981 */ /* 0x000f68000c1e1b00 */
[----:B------:R-:W5:Y:S04]  /*0640*/  LDG.E.64 R6, desc[UR4][R26.64+0x30] ;  /* 0x000030041a067981 */ /* 0x000f68000c1e1b00 */
[----:B------:R-:W5:Y:S01]  /*0650*/  LDG.E.64 R20, desc[UR4][R26.64+0x38] ;  /* 0x000038041a147981 */ /* 0x000f62000c1e1b00 */
[----:B------:R-:W-:-:S05]  /*0660*/  IADD3 R25, P0, PT, R25, 0x8, RZ ;  /* 0x0000000819197810 */ /* 0x000fca0007f1e0ff */
[----:B------:R-:W-:Y:S01]  /*0670*/  IMAD.X R4, RZ, RZ, R4, P0 ;  /* 0x000000ffff047224 */ /* 0x000fe200000e0604 */
[----:B--2---:R-:W-:-:S08]  /*0680*/  DADD R18, R22, R18 ;  /* 0x0000000016127229 */ /* 0x004fd00000000012 */
[----:B---3--:R-:W-:-:S08]  /*0690*/  DADD R16, R18, R16 ;  /* 0x0000000012107229 */ /* 0x008fd00000000010 */
[----:B----4-:R-:W-:-:S08]  /*06a0*/  DADD R14, R16, R14 ;  /* 0x00000000100e7229 */ /* 0x010fd0000000000e */
[----:B-----5:R-:W-:-:S08]  /*06b0*/  DADD R12, R14, R12 ;  /* 0x000000000e0c7229 */ /* 0x020fd0000000000c */
[----:B------:R-:W-:-:S08]  /*06c0*/  DADD R10, R12, R10 ;  /* 0x000000000c0a7229 */ /* 0x000fd0000000000a */
[----:B------:R-:W-:-:S08]  /*06d0*/  DADD R8, R10, R8 ;  /* 0x000000000a087229 */ /* 0x000fd00000000008 */
[----:B------:R-:W-:-:S08]  /*06e0*/  DADD R6, R8, R6 ;  /* 0x0000000008067229 */ /* 0x000fd00000000006 */
[----:B------:R-:W-:-:S11]  /*06f0*/  DADD R22, R6, R20 ;  /* 0x0000000006167229 */ /* 0x000fd60000000014 */
.L_x_6:
[----:B------:R-:W-:Y:S05]  /*0700*/  BSYNC.RECONVERGENT B1 ;  /* 0x0000000000017941 */ /* 0x000fea0003800200 */
.L_x_5:
[----:B------:R-:W-:Y:S05]  /*0710*/  @!P1 BRA `(.L_x_1) ;  /* 0x00000000008c9947 */ /* 0x000fea0003800000 */
[----:B------:R-:W-:-:S04]  /*0720*/  ISETP.GE.U32.AND P0, PT, R2, 0x4, PT ;  /* 0x000000040200780c */ /* 0x000fc80003f06070 */
[----:B------:R-:W-:-:S13]  /*0730*/  ISETP.GE.U32.AND.EX P0, PT, RZ, RZ, PT, P0 ;  /* 0x000000ffff00720c */ /* 0x000fda0003f06100 */
[----:B------:R-:W0:Y:S02]  /*0740*/  @P0 LDC.64 R6, c[0x0][0x380] ;  /* 0x0000e000ff060b82 */ /* 0x000e240000000a00 */
[----:B0-----:R-:W-:-:S04]  /*0750*/  @P0 LEA R6, P1, R25, R6, 0x3 ;  /* 0x0000000619060211 */ /* 0x001fc800078218ff */
[----:B------:R-:W-:-:S05]  /*0760*/  @P0 LEA.HI.X R7, R25, R7, R4, 0x3, P1 ;  /* 0x0000000719070211 */ /* 0x000fca00008f1c04 */
[----:B------:R-:W2:Y:S04]  /*0770*/  @P0 LDG.E.64 R8, desc[UR4][R6.64] ;  /* 0x0000000406080981 */ /* 0x000ea8000c1e1b00 */
[----:B------:R-:W3:Y:S04]  /*0780*/  @P0 LDG.E.64 R10, desc[UR4][R6.64+0x8] ;  /* 0x00000804060a0981 */ /* 0x000ee8000c1e1b00 */
[----:B------:R-:W4:Y:S04]  /*0790*/  @P0 LDG.E.64 R12, desc[UR4][R6.64+0x10] ;  /* 0x00001004060c0981 */ /* 0x000f28000c1e1b00 */
[----:B------:R-:W5:Y:S01]  /*07a0*/  @P0 LDG.E.64 R14, desc[UR4][R6.64+0x18] ;  /* 0x00001804060e0981 */ /* 0x000f62000c1e1b00 */
[----:B------:R-:W-:-:S02]  /*07b0*/  LOP3.LUT R3, R3, 0x3, RZ, 0xc0, !PT ;  /* 0x0000000303037812 */ /* 0x000fc400078ec0ff */
[----:B------:R-:W-:Y:S02]  /*07c0*/  @P0 IADD3 R25, P2, PT, R25, 0x4, RZ ;  /* 0x0000000419190810 */ /* 0x000fe40007f5e0ff */
[----:B------:R-:W-:-:S03]  /*07d0*/  ISETP.NE.U32.AND P1, PT, R3, RZ, PT ;  /* 0x000000ff0300720c */ /* 0x000fc60003f25070 */
[----:B------:R-:W-:Y:S01]  /*07e0*/  @P0 IMAD.X R4, RZ, RZ, R4, P2 ;  /* 0x000000ffff040224 */ /* 0x000fe200010e0604 */
[----:B------:R-:W-:Y:S01]  /*07f0*/  ISETP.NE.AND.EX P1, PT, RZ, RZ, PT, P1 ;  /* 0x000000ffff00720c */ /* 0x000fe20003f25310 */
[----:B--2---:R-:W-:-:S08]  /*0800*/  @P0 DADD R8, R22, R8 ;  /* 0x0000000016080229 */ /* 0x004fd00000000008 */
[----:B---3--:R-:W-:-:S08]  /*0810*/  @P0 DADD R8, R8, R10 ;  /* 0x0000000008080229 */ /* 0x008fd0000000000a */
[----:B----4-:R-:W-:-:S08]  /*0820*/  @P0 DADD R8, R8, R12 ;  /* 0x0000000008080229 */ /* 0x010fd0000000000c */
[----:B-----5:R-:W-:Y:S01]  /*0830*/  @P0 DADD R22, R8, R14 ;  /* 0x0000000008160229 */ /* 0x020fe2000000000e */
[----:B------:R-:W-:Y:S10]  /*0840*/  @!P1 BRA `(.L_x_1) ;  /* 0x0000000000409947 */ /* 0x000ff40003800000 */
[----:B------:R-:W0:Y:S01]  /*0850*/  LDCU.64 UR6, c[0x0][0x380] ;  /* 0x00007000ff0677ac */ /* 0x000e220008000a00 */
[----:B------:R-:W-:-:S05]  /*0860*/  IADD3 R5, P1, PT, RZ, -R3, RZ ;  /* 0x80000003ff057210 */ /* 0x000fca0007f3e0ff */
[----:B------:R-:W-:Y:S01]  /*0870*/  IMAD.X R6, RZ, RZ, -0x1, P1 ;  /* 0xffffffffff067424 */ /* 0x000fe200008e06ff */
[----:B0-----:R-:W-:-:S04]  /*0880*/  LEA R7, P0, R25, UR6, 0x3 ;  /* 0x0000000619077c11 */ /* 0x001fc8000f8018ff */
[----:B------:R-:W-:-:S09]  /*0890*/  LEA.HI.X R4, R25, UR7, R4, 0x3, P0 ;  /* 0x0000000719047c11 */ /* 0x000fd200080f1c04 */
.L_x_7:
[----:B------:R-:W-:Y:S02]  /*08a0*/  IMAD.MOV.U32 R2, RZ, RZ, R7 ;  /* 0x000000ffff027224 */ /* 0x000fe400078e0007 */
[----:B------:R-:W-:-:S06]  /*08b0*/  IMAD.MOV.U32 R3, RZ, RZ, R4 ;  /* 0x000000ffff037224 */ /* 0x000fcc00078e0004 */
[----:B------:R-:W2:Y:S01]  /*08c0*/  LDG.E.64 R2, desc[UR4][R2.64] ;  /* 0x0000000402027981 */ /* 0x000ea2000c1e1b00 */
[----:B------:R-:W-:Y:S02]  /*08d0*/  IADD3 R5, P0, PT, R5, 0x1, RZ ;  /* 0x0000000105057810 */ /* 0x000fe40007f1e0ff */
[----:B------:R-:W-:-:S03]  /*08e0*/  IADD3 R7, P1, PT, R7, 0x8, RZ ;  /* 0x0000000807077810 */ /* 0x000fc60007f3e0ff */
[----:B------:R-:W-:Y:S01]  /*08f0*/  IMAD.X R6, RZ, RZ, R6, P0 ;  /* 0x000000ffff067224 */ /* 0x000fe200000e0606 */
[----:B------:R-:W-:Y:S01]  /*0900*/  ISETP.NE.U32.AND P0, PT, R5, RZ, PT ;  /* 0x000000ff0500720c */ /* 0x000fe20003f05070 */
[----:B------:R-:W-:-:S03]  /*0910*/  IMAD.X R4, RZ, RZ, R4, P1 ;  /* 0x000000ffff047224 */ /* 0x000fc600008e0604 */
[----:B------:R-:W-:Y:S01]  /*0920*/  ISETP.NE.AND.EX P0, PT, R6, RZ, PT, P0 ;  /* 0x000000ff0600720c */ /* 0x000fe20003f05300 */
[----:B--2---:R-:W-:-:S12]  /*0930*/  DADD R22, R2, R22 ;  /* 0x0000000002167229 */ /* 0x004fd80000000016 */
[----:B------:R-:W-:Y:S05]  /*0940*/  @P0 BRA `(.L_x_7) ;  /* 0xfffffffc00d40947 */ /* 0x000fea000383ffff */
.L_x_1:
[----:B------:R-:W-:Y:S05]  /*0950*/  BSYNC.RECONVERGENT B0 ;  /* 0x0000000000007941 */ /* 0x000fea0003800200 */
.L_x_0:
[----:B------:R-:W0:Y:S02]  /*0960*/  LDCU.64 UR6, c[0x0][0x388] ;  /* 0x00007100ff0677ac */ /* 0x000e240008000a00 */
[----:B0-----:R-:W-:-:S04]  /*0970*/  LEA R2, P0, R0, UR6, 0x3 ;  /* 0x0000000600027c11 */ /* 0x001fc8000f8018ff */
[----:B------:R-:W-:-:S05]  /*0980*/  LEA.HI.X R3, R0, UR7, RZ, 0x3, P0 ;  /* 0x0000000700037c11 */ /* 0x000fca00080f1cff */
[----:B------:R-:W-:Y:S01]  /*0990*/  STG.E.64 desc[UR4][R2.64], R22 ;  /* 0x0000001602007986 */ /* 0x000fe2000c101b04 */
[----:B------:R-:W-:Y:S05]  /*09a0*/  EXIT ;  /* 0x000000000000794d */ /* 0x000fea0003800000 */
.L_x_8:
[----:B------:R-:W-:-:S00]  /*09b0*/  BRA `(.L_x_8) ;  /* 0xfffffffc00fc7947 */ /* 0x000fc0000383ffff */
[----:B------:R-:W-:-:S00]  /*09c0*/  NOP ;  /* 0x0000000000007918 */ /* 0x000fc00000000000 */
        /* <DEDUP_REMOVED lines=11> */
.L_x_9:


//--------------------- .nv.shared.reserved.0     --------------------------
	.section	.nv.shared.reserved.0,"aw",@nobits
	.weak		__nv_reservedSMEM_offset_0_alias
	.size		__nv_reservedSMEM_offset_0_alias, 0, 64
	.other		__nv_reservedSMEM_offset_0_alias,@"STO_CUDA_RESERVED_SHARED STV_DEFAULT"
__nv_reservedSMEM_offset_0_alias:
	.zero		0
	.zero		64


//--------------------- .nv.constant0._Z9SumGPUAuxPdS_mm --------------------------
	.section	.nv.constant0._Z9SumGPUAuxPdS_mm,"a",@progbits
	.sectionflags	@""
	.align	4
.nv.constant0._Z9SumGPUAuxPdS_mm:
	.zero		928


//--------------------- SYMBOLS --------------------------

	.type		.nv.reservedSmem.offset0,@object
	.size		.nv.reservedSmem.offset0,0x4
